//
// Generated by NVIDIA NVVM Compiler
//
// Compiler Build ID: CL-36424714
// Cuda compilation tools, release 13.0, V13.0.88
// Based on NVVM 20.0.0
//

.version 9.0
.target sm_100
.address_size 64

	// .globl	_Z22test_shuffle_broadcastPiPKi

.visible .entry _Z22test_shuffle_broadcastPiPKi(
	.param .u64 .ptr .align 1 _Z22test_shuffle_broadcastPiPKi_param_0,
	.param .u64 .ptr .align 1 _Z22test_shuffle_broadcastPiPKi_param_1
)
{
	.reg .pred 	%p<2>;
	.reg .b32 	%r<4>;
	.reg .b64 	%rd<8>;

	ld.param.u64 	%rd1, [_Z22test_shuffle_broadcastPiPKi_param_0];
	ld.param.u64 	%rd2, [_Z22test_shuffle_broadcastPiPKi_param_1];
	cvta.to.global.u64 	%rd3, %rd1;
	cvta.to.global.u64 	%rd4, %rd2;
	mov.u32 	%r1, %tid.x;
	mul.wide.u32 	%rd5, %r1, 4;
	add.s64 	%rd6, %rd4, %rd5;
	ld.global.u32 	%r2, [%rd6];
	shfl.sync.idx.b32	%r3|%p1, %r2, 2, 31, -1;
	add.s64 	%rd7, %rd3, %rd5;
	st.global.u32 	[%rd7], %r3;
	ret;

}
	// .globl	_Z17test_shuffle_downPiPKi
.visible .entry _Z17test_shuffle_downPiPKi(
	.param .u64 .ptr .align 1 _Z17test_shuffle_downPiPKi_param_0,
	.param .u64 .ptr .align 1 _Z17test_shuffle_downPiPKi_param_1
)
{
	.reg .pred 	%p<2>;
	.reg .b32 	%r<4>;
	.reg .b64 	%rd<8>;

	ld.param.u64 	%rd1, [_Z17test_shuffle_downPiPKi_param_0];
	ld.param.u64 	%rd2, [_Z17test_shuffle_downPiPKi_param_1];
	cvta.to.global.u64 	%rd3, %rd1;
	cvta.to.global.u64 	%rd4, %rd2;
	mov.u32 	%r1, %tid.x;
	mul.wide.u32 	%rd5, %r1, 4;
	add.s64 	%rd6, %rd4, %rd5;
	ld.global.u32 	%r2, [%rd6];
	shfl.sync.down.b32	%r3|%p1, %r2, 2, 31, -1;
	add.s64 	%rd7, %rd3, %rd5;
	st.global.u32 	[%rd7], %r3;
	ret;

}
	// .globl	_Z15test_shuffle_upPiPKi
.visible .entry _Z15test_shuffle_upPiPKi(
	.param .u64 .ptr .align 1 _Z15test_shuffle_upPiPKi_param_0,
	.param .u64 .ptr .align 1 _Z15test_shuffle_upPiPKi_param_1
)
{
	.reg .pred 	%p<2>;
	.reg .b32 	%r<4>;
	.reg .b64 	%rd<8>;

	ld.param.u64 	%rd1, [_Z15test_shuffle_upPiPKi_param_0];
	ld.param.u64 	%rd2, [_Z15test_shuffle_upPiPKi_param_1];
	cvta.to.global.u64 	%rd3, %rd1;
	cvta.to.global.u64 	%rd4, %rd2;
	mov.u32 	%r1, %tid.x;
	mul.wide.u32 	%rd5, %r1, 4;
	add.s64 	%rd6, %rd4, %rd5;
	ld.global.u32 	%r2, [%rd6];
	shfl.sync.up.b32	%r3|%p1, %r2, 2, 0, -1;
	add.s64 	%rd7, %rd3, %rd5;
	st.global.u32 	[%rd7], %r3;
	ret;

}


// ===== COMPILED SASS (sm_100) =====

	.target	sm_100

	.elftype	@"ET_EXEC"


//--------------------- .note.nv.tkinfo           --------------------------
	.section	.note.nv.tkinfo,"",@"SHT_NOTE"
	.sectionflags	@"SHF_NOTE_NV_TKINFO"
	.tkinfo
        /*0018*/ 	.word	0x00000002
        /*0030*/ 	.string	""
        /*0030*/ 	.string	"ptxas"
        /*0030*/ 	.string	"Cuda compilation tools, release 13.0, V13.0.88"
        /*0030*/ 	.string	"Build cuda_13.0.r13.0/compiler.36424714_0"
        /*0030*/ 	.string	"-arch sm_100 -m 64 "



//--------------------- .note.nv.cuinfo           --------------------------
	.section	.note.nv.cuinfo,"",@"SHT_NOTE"
	.sectionflags	@"SHF_NOTE_NV_CUINFO"
        /*0018*/ 	.short	0x0002
        /*001a*/ 	.short	0x0064
        /*001c*/ 	.short	0x0082
	.zero		2


//--------------------- .nv.info                  --------------------------
	.section	.nv.info,"",@"SHT_CUDA_INFO"
	.align	4


	//----- nvinfo : EIATTR_REGCOUNT
	.align		4
        /*0000*/ 	.byte	0x04, 0x2f
        /*0002*/ 	.short	(.L_1 - .L_0)
	.align		4
.L_0:
        /*0004*/ 	.word	index@(_Z22test_shuffle_broadcastPiPKi)
        /*0008*/ 	.word	0x0000000c


	//----- nvinfo : EIATTR_FRAME_SIZE
	.align		4
.L_1:
        /*000c*/ 	.byte	0x04, 0x11
        /*000e*/ 	.short	(.L_3 - .L_2)
	.align		4
.L_2:
        /*0010*/ 	.word	index@(_Z22test_shuffle_broadcastPiPKi)
        /*0014*/ 	.word	0x00000000


	//----- nvinfo : EIATTR_REGCOUNT
	.align		4
.L_3:
        /*0018*/ 	.byte	0x04, 0x2f
        /*001a*/ 	.short	(.L_5 - .L_4)
	.align		4
.L_4:
        /*001c*/ 	.word	index@(_Z17test_shuffle_downPiPKi)
        /*0020*/ 	.word	0x0000000c


	//----- nvinfo : EIATTR_FRAME_SIZE
	.align		4
.L_5:
        /*0024*/ 	.byte	0x04, 0x11
        /*0026*/ 	.short	(.L_7 - .L_6)
	.align		4
.L_6:
        /*0028*/ 	.word	index@(_Z17test_shuffle_downPiPKi)
        /*002c*/ 	.word	0x00000000


	//----- nvinfo : EIATTR_REGCOUNT
	.align		4
.L_7:
        /*0030*/ 	.byte	0x04, 0x2f
        /*0032*/ 	.short	(.L_9 - .L_8)
	.align		4
.L_8:
        /*0034*/ 	.word	index@(_Z15test_shuffle_upPiPKi)
        /*0038*/ 	.word	0x0000000c


	//----- nvinfo : EIATTR_FRAME_SIZE
	.align		4
.L_9:
        /*003c*/ 	.byte	0x04, 0x11
        /*003e*/ 	.short	(.L_11 - .L_10)
	.align		4
.L_10:
        /*0040*/ 	.word	index@(_Z15test_shuffle_upPiPKi)
        /*0044*/ 	.word	0x00000000


	//----- nvinfo : EIATTR_MIN_STACK_SIZE
	.align		4
.L_11:
        /*0048*/ 	.byte	0x04, 0x12
        /*004a*/ 	.short	(.L_13 - .L_12)
	.align		4
.L_12:
        /*004c*/ 	.word	index@(_Z15test_shuffle_upPiPKi)
        /*0050*/ 	.word	0x00000000


	//----- nvinfo : EIATTR_MIN_STACK_SIZE
	.align		4
.L_13:
        /*0054*/ 	.byte	0x04, 0x12
        /*0056*/ 	.short	(.L_15 - .L_14)
	.align		4
.L_14:
        /*0058*/ 	.word	index@(_Z17test_shuffle_downPiPKi)
        /*005c*/ 	.word	0x00000000


	//----- nvinfo : EIATTR_MIN_STACK_SIZE
	.align		4
.L_15:
        /*0060*/ 	.byte	0x04, 0x12
        /*0062*/ 	.short	(.L_17 - .L_16)
	.align		4
.L_16:
        /*0064*/ 	.word	index@(_Z22test_shuffle_broadcastPiPKi)
        /*0068*/ 	.word	0x00000000
.L_17:


//--------------------- .nv.compat                --------------------------
	.section	.nv.compat,"",@"SHT_CUDA_COMPAT_INFO"
	.align	4
        /*0000*/ 	.byte	0x02, 0x09, 0x00, 0x00, 0x02, 0x02, 0x01, 0x00, 0x02, 0x05, 0x05, 0x00, 0x03, 0x07, 0x01, 0x01
        /*0010*/ 	.byte	0x02, 0x03, 0x00, 0x00, 0x02, 0x06, 0x01, 0x00, 0x04, 0x0b, 0x08, 0x00, 0x09, 0x00, 0x00, 0x00
        /*0020*/ 	.byte	0x00, 0x00, 0x00, 0x00


//--------------------- .nv.info._Z15test_shuffle_upPiPKi --------------------------
	.section	.nv.info._Z15test_shuffle_upPiPKi,"",@"SHT_CUDA_INFO"
	.sectionflags	@""
	.align	4


	//----- nvinfo : EIATTR_CUDA_API_VERSION
	.align		4
        /*0000*/ 	.byte	0x04, 0x37
        /*0002*/ 	.short	(.L_19 - .L_18)
.L_18:
        /*0004*/ 	.word	0x00000082


	//----- nvinfo : EIATTR_KPARAM_INFO
	.align		4
.L_19:
        /*0008*/ 	.byte	0x04, 0x17
        /*000a*/ 	.short	(.L_21 - .L_20)
.L_20:
        /*000c*/ 	.word	0x00000000
        /*0010*/ 	.short	0x0001
        /*0012*/ 	.short	0x0008
        /*0014*/ 	.byte	0x00, 0xf5, 0x21, 0x00


	//----- nvinfo : EIATTR_KPARAM_INFO
	.align		4
.L_21:
        /*0018*/ 	.byte	0x04, 0x17
        /*001a*/ 	.short	(.L_23 - .L_22)
.L_22:
        /*001c*/ 	.word	0x00000000
        /*0020*/ 	.short	0x0000
        /*0022*/ 	.short	0x0000
        /*0024*/ 	.byte	0x00, 0xf5, 0x21, 0x00


	//----- nvinfo : EIATTR_SPARSE_MMA_MASK
	.align		4
.L_23:
        /*0028*/ 	.byte	0x03, 0x50
        /*002a*/ 	.short	0x0000


	//----- nvinfo : EIATTR_MAXREG_COUNT
	.align		4
        /*002c*/ 	.byte	0x03, 0x1b
        /*002e*/ 	.short	0x00ff


	//----- nvinfo : EIATTR_MERCURY_ISA_VERSION
	.align		4
        /*0030*/ 	.byte	0x03, 0x5f
        /*0032*/ 	.short	0x0101


	//----- nvinfo : EIATTR_COOP_GROUP_MASK_REGIDS
	.align		4
        /*0034*/ 	.byte	0x04, 0x29
        /*0036*/ 	.short	(.L_25 - .L_24)


	//   ....[0]....
.L_24:
        /*0038*/ 	.word	0xffffffff


	//----- nvinfo : EIATTR_COOP_GROUP_INSTR_OFFSETS
	.align		4
.L_25:
        /*003c*/ 	.byte	0x04, 0x28
        /*003e*/ 	.short	(.L_27 - .L_26)


	//   ....[0]....
.L_26:
        /*0040*/ 	.word	0x00000080


	//----- nvinfo : EIATTR_VRC_CTA_INIT_COUNT
	.align		4
.L_27:
        /*0044*/ 	.byte	0x02, 0x4a
	.zero		1
	.zero		1


	//----- nvinfo : EIATTR_EXIT_INSTR_OFFSETS
	.align		4
        /*0048*/ 	.byte	0x04, 0x1c
        /*004a*/ 	.short	(.L_29 - .L_28)


	//   ....[0]....
.L_28:
        /*004c*/ 	.word	0x000000a0


	//----- nvinfo : EIATTR_CBANK_PARAM_SIZE
	.align		4
.L_29:
        /*0050*/ 	.byte	0x03, 0x19
        /*0052*/ 	.short	0x0010


	//----- nvinfo : EIATTR_PARAM_CBANK
	.align		4
        /*0054*/ 	.byte	0x04, 0x0a
        /*0056*/ 	.short	(.L_31 - .L_30)
	.align		4
.L_30:
        /*0058*/ 	.word	index@(.nv.constant0._Z15test_shuffle_upPiPKi)
        /*005c*/ 	.short	0x0380
        /*005e*/ 	.short	0x0010


	//----- nvinfo : EIATTR_SW_WAR
	.align		4
.L_31:
        /*0060*/ 	.byte	0x04, 0x36
        /*0062*/ 	.short	(.L_33 - .L_32)
.L_32:
        /*0064*/ 	.word	0x00000008
.L_33:


//--------------------- .nv.info._Z17test_shuffle_downPiPKi --------------------------
	.section	.nv.info._Z17test_shuffle_downPiPKi,"",@"SHT_CUDA_INFO"
	.sectionflags	@""
	.align	4


	//----- nvinfo : EIATTR_CUDA_API_VERSION
	.align		4
        /*0000*/ 	.byte	0x04, 0x37
        /*0002*/ 	.short	(.L_35 - .L_34)
.L_34:
        /*0004*/ 	.word	0x00000082


	//----- nvinfo : EIATTR_KPARAM_INFO
	.align		4
.L_35:
        /*0008*/ 	.byte	0x04, 0x17
        /*000a*/ 	.short	(.L_37 - .L_36)
.L_36:
        /*000c*/ 	.word	0x00000000
        /*0010*/ 	.short	0x0001
        /*0012*/ 	.short	0x0008
        /*0014*/ 	.byte	0x00, 0xf5, 0x21, 0x00


	//----- nvinfo : EIATTR_KPARAM_INFO
	.align		4
.L_37:
        /*0018*/ 	.byte	0x04, 0x17
        /*001a*/ 	.short	(.L_39 - .L_38)
.L_38:
        /*001c*/ 	.word	0x00000000
        /*0020*/ 	.short	0x0000
        /*0022*/ 	.short	0x0000
        /*0024*/ 	.byte	0x00, 0xf5, 0x21, 0x00


	//----- nvinfo : EIATTR_SPARSE_MMA_MASK
	.align		4
.L_39:
        /*0028*/ 	.byte	0x03, 0x50
        /*002a*/ 	.short	0x0000


	//----- nvinfo : EIATTR_MAXREG_COUNT
	.align		4
        /*002c*/ 	.byte	0x03, 0x1b
        /*002e*/ 	.short	0x00ff


	//----- nvinfo : EIATTR_MERCURY_ISA_VERSION
	.align		4
        /*0030*/ 	.byte	0x03, 0x5f
        /*0032*/ 	.short	0x0101


	//----- nvinfo : EIATTR_COOP_GROUP_MASK_REGIDS
	.align		4
        /*0034*/ 	.byte	0x04, 0x29
        /*0036*/ 	.short	(.L_41 - .L_40)


	//   ....[0]....
.L_40:
        /*0038*/ 	.word	0xffffffff


	//----- nvinfo : EIATTR_COOP_GROUP_INSTR_OFFSETS
	.align		4
.L_41:
        /*003c*/ 	.byte	0x04, 0x28
        /*003e*/ 	.short	(.L_43 - .L_42)


	//   ....[0]....
.L_42:
        /*0040*/ 	.word	0x00000080


	//----- nvinfo : EIATTR_VRC_CTA_INIT_COUNT
	.align		4
.L_43:
        /*0044*/ 	.byte	0x02, 0x4a
	.zero		1
	.zero		1


	//----- nvinfo : EIATTR_EXIT_INSTR_OFFSETS
	.align		4
        /*0048*/ 	.byte	0x04, 0x1c
        /*004a*/ 	.short	(.L_45 - .L_44)


	//   ....[0]....
.L_44:
        /*004c*/ 	.word	0x000000a0


	//----- nvinfo : EIATTR_CBANK_PARAM_SIZE
	.align		4
.L_45:
        /*0050*/ 	.byte	0x03, 0x19
        /*0052*/ 	.short	0x0010


	//----- nvinfo : EIATTR_PARAM_CBANK
	.align		4
        /*0054*/ 	.byte	0x04, 0x0a
        /*0056*/ 	.short	(.L_47 - .L_46)
	.align		4
.L_46:
        /*0058*/ 	.word	index@(.nv.constant0._Z17test_shuffle_downPiPKi)
        /*005c*/ 	.short	0x0380
        /*005e*/ 	.short	0x0010


	//----- nvinfo : EIATTR_SW_WAR
	.align		4
.L_47:
        /*0060*/ 	.byte	0x04, 0x36
        /*0062*/ 	.short	(.L_49 - .L_48)
.L_48:
        /*0064*/ 	.word	0x00000008
.L_49:


//--------------------- .nv.info._Z22test_shuffle_broadcastPiPKi --------------------------
	.section	.nv.info._Z22test_shuffle_broadcastPiPKi,"",@"SHT_CUDA_INFO"
	.sectionflags	@""
	.align	4


	//----- nvinfo : EIATTR_CUDA_API_VERSION
	.align		4
        /*0000*/ 	.byte	0x04, 0x37
        /*0002*/ 	.short	(.L_51 - .L_50)
.L_50:
        /*0004*/ 	.word	0x00000082


	//----- nvinfo : EIATTR_KPARAM_INFO
	.align		4
.L_51:
        /*0008*/ 	.byte	0x04, 0x17
        /*000a*/ 	.short	(.L_53 - .L_52)
.L_52:
        /*000c*/ 	.word	0x00000000
        /*0010*/ 	.short	0x0001
        /*0012*/ 	.short	0x0008
        /*0014*/ 	.byte	0x00, 0xf5, 0x21, 0x00


	//----- nvinfo : EIATTR_KPARAM_INFO
	.align		4
.L_53:
        /*0018*/ 	.byte	0x04, 0x17
        /*001a*/ 	.short	(.L_55 - .L_54)
.L_54:
        /*001c*/ 	.word	0x00000000
        /*0020*/ 	.short	0x0000
        /*0022*/ 	.short	0x0000
        /*0024*/ 	.byte	0x00, 0xf5, 0x21, 0x00


	//----- nvinfo : EIATTR_SPARSE_MMA_MASK
	.align		4
.L_55:
        /*0028*/ 	.byte	0x03, 0x50
        /*002a*/ 	.short	0x0000


	//----- nvinfo : EIATTR_MAXREG_COUNT
	.align		4
        /*002c*/ 	.byte	0x03, 0x1b
        /*002e*/ 	.short	0x00ff


	//----- nvinfo : EIATTR_MERCURY_ISA_VERSION
	.align		4
        /*0030*/ 	.byte	0x03, 0x5f
        /*0032*/ 	.short	0x0101


	//----- nvinfo : EIATTR_COOP_GROUP_MASK_REGIDS
	.align		4
        /*0034*/ 	.byte	0x04, 0x29
        /*0036*/ 	.short	(.L_57 - .L_56)


	//   ....[0]....
.L_56:
        /*0038*/ 	.word	0xffffffff


	//----- nvinfo : EIATTR_COOP_GROUP_INSTR_OFFSETS
	.align		4
.L_57:
        /*003c*/ 	.byte	0x04, 0x28
        /*003e*/ 	.short	(.L_59 - .L_58)


	//   ....[0]....
.L_58:
        /*0040*/ 	.word	0x00000080


	//----- nvinfo : EIATTR_VRC_CTA_INIT_COUNT
	.align		4
.L_59:
        /*0044*/ 	.byte	0x02, 0x4a
	.zero		1
	.zero		1


	//----- nvinfo : EIATTR_EXIT_INSTR_OFFSETS
	.align		4
        /*0048*/ 	.byte	0x04, 0x1c
        /*004a*/ 	.short	(.L_61 - .L_60)


	//   ....[0]....
.L_60:
        /*004c*/ 	.word	0x000000a0


	//----- nvinfo : EIATTR_CBANK_PARAM_SIZE
	.align		4
.L_61:
        /*0050*/ 	.byte	0x03, 0x19
        /*0052*/ 	.short	0x0010


	//----- nvinfo : EIATTR_PARAM_CBANK
	.align		4
        /*0054*/ 	.byte	0x04, 0x0a
        /*0056*/ 	.short	(.L_63 - .L_62)
	.align		4
.L_62:
        /*0058*/ 	.word	index@(.nv.constant0._Z22test_shuffle_broadcastPiPKi)
        /*005c*/ 	.short	0x0380
        /*005e*/ 	.short	0x0010


	//----- nvinfo : EIATTR_SW_WAR
	.align		4
.L_63:
        /*0060*/ 	.byte	0x04, 0x36
        /*0062*/ 	.short	(.L_65 - .L_64)
.L_64:
        /*0064*/ 	.word	0x00000008
.L_65:


//--------------------- .nv.callgraph             --------------------------
	.section	.nv.callgraph,"",@"SHT_CUDA_CALLGRAPH"
	.align	4
	.sectionentsize	8
	.align		4
        /*0000*/ 	.word	0x00000000
	.align		4
        /*0004*/ 	.word	0xffffffff
	.align		4
        /*0008*/ 	.word	0x00000000
	.align		4
        /*000c*/ 	.word	0xfffffffe
	.align		4
        /*0010*/ 	.word	0x00000000
	.align		4
        /*0014*/ 	.word	0xfffffffd
	.align		4
        /*0018*/ 	.word	0x00000000
	.align		4
        /*001c*/ 	.word	0xfffffffc


//--------------------- .text._Z15test_shuffle_upPiPKi --------------------------
	.section	.text._Z15test_shuffle_upPiPKi,"ax",@progbits
	.align	128
        .global         _Z15test_shuffle_upPiPKi
        .type           _Z15test_shuffle_upPiPKi,@function
        .size           _Z15test_shuffle_upPiPKi,(.L_x_3 - _Z15test_shuffle_upPiPKi)
        .other          _Z15test_shuffle_upPiPKi,@"STO_CUDA_ENTRY STV_DEFAULT"
_Z15test_shuffle_upPiPKi:
.text._Z15test_shuffle_upPiPKi:
[----:B------:R-:W-:Y:S01]  /*0000*/  LDC R1, c[0x0][0x37c] ;  /* 0x0000df00ff017b82 */ /* 0x000fe20000000800 */
[----:B------:R-:W0:Y:S07]  /*0010*/  S2R R9, SR_TID.X ;  /* 0x0000000000097919 */ /* 0x000e2e0000002100 */
[----:B------:R-:W0:Y:S01]  /*0020*/  LDC.64 R2, c[0x0][0x388] ;  /* 0x0000e200ff027b82 */ /* 0x000e220000000a00 */
[----:B------:R-:W1:Y:S07]  /*0030*/  LDCU.64 UR4, c[0x0][0x358] ;  /* 0x00006b00ff0477ac */ /* 0x000e6e0008000a00 */
[----:B------:R-:W2:Y:S01]  /*0040*/  LDC.64 R4, c[0x0][0x380] ;  /* 0x0000e000ff047b82 */ /* 0x000ea20000000a00 */
[----:B0-----:R-:W-:-:S06]  /*0050*/  IMAD.WIDE.U32 R2, R9, 0x4, R2 ;  /* 0x0000000409027825 */ /* 0x001fcc00078e0002 */
[----:B-1----:R-:W3:Y:S01]  /*0060*/  LDG.E R2, desc[UR4][R2.64] ;  /* 0x0000000402027981 */ /* 0x002ee2000c1e1900 */
[----:B--2---:R-:W-:-:S03]  /*0070*/  IMAD.WIDE.U32 R4, R9, 0x4, R4 ;  /* 0x0000000409047825 */ /* 0x004fc600078e0004 */
[----:B---3--:R-:W0:Y:S04]  /*0080*/  SHFL.UP PT, R7, R2, 0x2, RZ ;  /* 0x0440000002077989 */ /* 0x008e2800000e00ff */
[----:B0-----:R-:W-:Y:S01]  /*0090*/  STG.E desc[UR4][R4.64], R7 ;  /* 0x0000000704007986 */ /* 0x001fe2000c101904 */
[----:B------:R-:W-:Y:S05]  /*00a0*/  EXIT ;  /* 0x000000000000794d */ /* 0x000fea0003800000 */
.L_x_0:
[----:B------:R-:W-:-:S00]  /*00b0*/  BRA `(.L_x_0) ;  /* 0xfffffffc00fc7947 */ /* 0x000fc0000383ffff */
[----:B------:R-:W-:-:S00]  /*00c0*/  NOP ;  /* 0x0000000000007918 */ /* 0x000fc00000000000 */
        /* <DEDUP_REMOVED lines=11> */
.L_x_3:


//--------------------- .text._Z17test_shuffle_downPiPKi --------------------------
	.section	.text._Z17test_shuffle_downPiPKi,"ax",@progbits
	.align	128
        .global         _Z17test_shuffle_downPiPKi
        .type           _Z17test_shuffle_downPiPKi,@function
        .size           _Z17test_shuffle_downPiPKi,(.L_x_4 - _Z17test_shuffle_downPiPKi)
        .other          _Z17test_shuffle_downPiPKi,@"STO_CUDA_ENTRY STV_DEFAULT"
_Z17test_shuffle_downPiPKi:
.text._Z17test_shuffle_downPiPKi:
        /* <DEDUP_REMOVED lines=8> */
[----:B---3--:R-:W0:Y:S04]  /*0080*/  SHFL.DOWN PT, R7, R2, 0x2, 0x1f ;  /* 0x08401f0002077f89 */ /* 0x008e2800000e0000 */
[----:B0-----:R-:W-:Y:S01]  /*0090*/  STG.E desc[UR4][R4.64], R7 ;  /* 0x0000000704007986 */ /* 0x001fe2000c101904 */
[----:B------:R-:W-:Y:S05]  /*00a0*/  EXIT ;  /* 0x000000000000794d */ /* 0x000fea0003800000 */
.L_x_1:
        /* <DEDUP_REMOVED lines=13> */
.L_x_4:


//--------------------- .text._Z22test_shuffle_broadcastPiPKi --------------------------
	.section	.text._Z22test_shuffle_broadcastPiPKi,"ax",@progbits
	.align	128
        .global         _Z22test_shuffle_broadcastPiPKi
        .type           _Z22test_shuffle_broadcastPiPKi,@function
        .size           _Z22test_shuffle_broadcastPiPKi,(.L_x_5 - _Z22test_shuffle_broadcastPiPKi)
        .other          _Z22test_shuffle_broadcastPiPKi,@"STO_CUDA_ENTRY STV_DEFAULT"
_Z22test_shuffle_broadcastPiPKi:
.text._Z22test_shuffle_broadcastPiPKi:
        /* <DEDUP_REMOVED lines=8> */
[----:B---3--:R-:W0:Y:S04]  /*0080*/  SHFL.IDX PT, R7, R2, 0x2, 0x1f ;  /* 0x00401f0002077f89 */ /* 0x008e2800000e0000 */
[----:B0-----:R-:W-:Y:S01]  /*0090*/  STG.E desc[UR4][R4.64], R7 ;  /* 0x0000000704007986 */ /* 0x001fe2000c101904 */
[----:B------:R-:W-:Y:S05]  /*00a0*/  EXIT ;  /* 0x000000000000794d */ /* 0x000fea0003800000 */
.L_x_2:
        /* <DEDUP_REMOVED lines=13> */
.L_x_5:


//--------------------- .nv.shared.reserved.0     --------------------------
	.section	.nv.shared.reserved.0,"aw",@nobits
	.weak		__nv_reservedSMEM_offset_0_alias
	.size		__nv_reservedSMEM_offset_0_alias, 0, 64
	.other		__nv_reservedSMEM_offset_0_alias,@"STO_CUDA_RESERVED_SHARED STV_DEFAULT"
__nv_reservedSMEM_offset_0_alias:
	.zero		0
	.zero		64


//--------------------- .nv.constant0._Z15test_shuffle_upPiPKi --------------------------
	.section	.nv.constant0._Z15test_shuffle_upPiPKi,"a",@progbits
	.sectionflags	@""
	.align	4
.nv.constant0._Z15test_shuffle_upPiPKi:
	.zero		912


//--------------------- .nv.constant0._Z17test_shuffle_downPiPKi --------------------------
	.section	.nv.constant0._Z17test_shuffle_downPiPKi,"a",@progbits
	.sectionflags	@""
	.align	4
.nv.constant0._Z17test_shuffle_downPiPKi:
	.zero		912


//--------------------- .nv.constant0._Z22test_shuffle_broadcastPiPKi --------------------------
	.section	.nv.constant0._Z22test_shuffle_broadcastPiPKi,"a",@progbits
	.sectionflags	@""
	.align	4
.nv.constant0._Z22test_shuffle_broadcastPiPKi:
	.zero		912


//--------------------- SYMBOLS --------------------------

	.type		.nv.reservedSmem.offset0,@object
	.size		.nv.reservedSmem.offset0,0x4
